//
// Generated by NVIDIA NVVM Compiler
//
// Compiler Build ID: CL-36424714
// Cuda compilation tools, release 13.0, V13.0.88
// Based on NVVM 20.0.0
//

.version 9.0
.target sm_100
.address_size 64

	// .globl	_Z7reduce1PiS_
.extern .shared .align 16 .b8 sdata[];

.visible .entry _Z7reduce1PiS_(
	.param .u64 .ptr .align 1 _Z7reduce1PiS__param_0,
	.param .u64 .ptr .align 1 _Z7reduce1PiS__param_1
)
{
	.reg .pred 	%p<5>;
	.reg .b32 	%r<20>;
	.reg .b64 	%rd<9>;

	ld.param.u64 	%rd2, [_Z7reduce1PiS__param_0];
	ld.param.u64 	%rd1, [_Z7reduce1PiS__param_1];
	cvta.to.global.u64 	%rd3, %rd2;
	mov.u32 	%r1, %tid.x;
	mul.wide.u32 	%rd4, %r1, 4;
	add.s64 	%rd5, %rd3, %rd4;
	ld.global.u32 	%r6, [%rd5];
	shl.b32 	%r7, %r1, 2;
	mov.u32 	%r8, sdata;
	add.s32 	%r2, %r8, %r7;
	st.shared.u32 	[%r2], %r6;
	bar.sync 	0;
	mov.u32 	%r3, %ntid.x;
	setp.lt.u32 	%p1, %r3, 2;
	@%p1 bra 	$L__BB0_5;
	mov.b32 	%r19, 1;
$L__BB0_2:
	shl.b32 	%r5, %r19, 1;
	add.s32 	%r10, %r5, -1;
	and.b32  	%r11, %r10, %r1;
	setp.ne.s32 	%p2, %r11, 0;
	@%p2 bra 	$L__BB0_4;
	shl.b32 	%r12, %r19, 2;
	add.s32 	%r13, %r2, %r12;
	ld.shared.u32 	%r14, [%r13];
	ld.shared.u32 	%r15, [%r2];
	add.s32 	%r16, %r15, %r14;
	st.shared.u32 	[%r2], %r16;
$L__BB0_4:
	bar.sync 	0;
	setp.lt.u32 	%p3, %r5, %r3;
	mov.u32 	%r19, %r5;
	@%p3 bra 	$L__BB0_2;
$L__BB0_5:
	setp.ne.s32 	%p4, %r1, 0;
	@%p4 bra 	$L__BB0_7;
	ld.shared.u32 	%r17, [sdata];
	mov.u32 	%r18, %ctaid.x;
	cvta.to.global.u64 	%rd6, %rd1;
	mul.wide.u32 	%rd7, %r18, 4;
	add.s64 	%rd8, %rd6, %rd7;
	st.global.u32 	[%rd8], %r17;
$L__BB0_7:
	ret;

}
	// .globl	_Z7reduce2PiS_
.visible .entry _Z7reduce2PiS_(
	.param .u64 .ptr .align 1 _Z7reduce2PiS__param_0,
	.param .u64 .ptr .align 1 _Z7reduce2PiS__param_1
)
{
	.reg .pred 	%p<5>;
	.reg .b32 	%r<23>;
	.reg .b64 	%rd<9>;

	ld.param.u64 	%rd2, [_Z7reduce2PiS__param_0];
	ld.param.u64 	%rd1, [_Z7reduce2PiS__param_1];
	cvta.to.global.u64 	%rd3, %rd2;
	mov.u32 	%r1, %tid.x;
	mul.wide.u32 	%rd4, %r1, 4;
	add.s64 	%rd5, %rd3, %rd4;
	ld.global.u32 	%r6, [%rd5];
	shl.b32 	%r7, %r1, 2;
	mov.u32 	%r8, sdata;
	add.s32 	%r9, %r8, %r7;
	st.shared.u32 	[%r9], %r6;
	bar.sync 	0;
	mov.u32 	%r2, %ntid.x;
	setp.lt.u32 	%p1, %r2, 2;
	@%p1 bra 	$L__BB1_5;
	mov.b32 	%r22, 1;
$L__BB1_2:
	shl.b32 	%r4, %r22, 1;
	mul.lo.s32 	%r5, %r4, %r1;
	setp.ge.u32 	%p2, %r5, %r2;
	@%p2 bra 	$L__BB1_4;
	add.s32 	%r11, %r5, %r22;
	shl.b32 	%r12, %r11, 2;
	add.s32 	%r14, %r8, %r12;
	ld.shared.u32 	%r15, [%r14];
	shl.b32 	%r16, %r5, 2;
	add.s32 	%r17, %r8, %r16;
	ld.shared.u32 	%r18, [%r17];
	add.s32 	%r19, %r18, %r15;
	st.shared.u32 	[%r17], %r19;
$L__BB1_4:
	bar.sync 	0;
	setp.lt.u32 	%p3, %r4, %r2;
	mov.u32 	%r22, %r4;
	@%p3 bra 	$L__BB1_2;
$L__BB1_5:
	setp.ne.s32 	%p4, %r1, 0;
	@%p4 bra 	$L__BB1_7;
	ld.shared.u32 	%r20, [sdata];
	mov.u32 	%r21, %ctaid.x;
	cvta.to.global.u64 	%rd6, %rd1;
	mul.wide.u32 	%rd7, %r21, 4;
	add.s64 	%rd8, %rd6, %rd7;
	st.global.u32 	[%rd8], %r20;
$L__BB1_7:
	ret;

}


// ===== COMPILED SASS (sm_100) =====

	.target	sm_100

	.elftype	@"ET_EXEC"


//--------------------- .note.nv.tkinfo           --------------------------
	.section	.note.nv.tkinfo,"",@"SHT_NOTE"
	.sectionflags	@"SHF_NOTE_NV_TKINFO"
	.tkinfo
        /*0018*/ 	.word	0x00000002
        /*0030*/ 	.string	""
        /*0030*/ 	.string	"ptxas"
        /*0030*/ 	.string	"Cuda compilation tools, release 13.0, V13.0.88"
        /*0030*/ 	.string	"Build cuda_13.0.r13.0/compiler.36424714_0"
        /*0030*/ 	.string	"-arch sm_100 -m 64 "



//--------------------- .note.nv.cuinfo           --------------------------
	.section	.note.nv.cuinfo,"",@"SHT_NOTE"
	.sectionflags	@"SHF_NOTE_NV_CUINFO"
        /*0018*/ 	.short	0x0002
        /*001a*/ 	.short	0x0064
        /*001c*/ 	.short	0x0082
	.zero		2


//--------------------- .nv.info                  --------------------------
	.section	.nv.info,"",@"SHT_CUDA_INFO"
	.align	4


	//----- nvinfo : EIATTR_REGCOUNT
	.align		4
        /*0000*/ 	.byte	0x04, 0x2f
        /*0002*/ 	.short	(.L_1 - .L_0)
	.align		4
.L_0:
        /*0004*/ 	.word	index@(_Z7reduce1PiS_)
        /*0008*/ 	.word	0x0000000a


	//----- nvinfo : EIATTR_FRAME_SIZE
	.align		4
.L_1:
        /*000c*/ 	.byte	0x04, 0x11
        /*000e*/ 	.short	(.L_3 - .L_2)
	.align		4
.L_2:
        /*0010*/ 	.word	index@(_Z7reduce1PiS_)
        /*0014*/ 	.word	0x00000000


	//----- nvinfo : EIATTR_REGCOUNT
	.align		4
.L_3:
        /*0018*/ 	.byte	0x04, 0x2f
        /*001a*/ 	.short	(.L_5 - .L_4)
	.align		4
.L_4:
        /*001c*/ 	.word	index@(_Z7reduce2PiS_)
        /*0020*/ 	.word	0x0000000a


	//----- nvinfo : EIATTR_FRAME_SIZE
	.align		4
.L_5:
        /*0024*/ 	.byte	0x04, 0x11
        /*0026*/ 	.short	(.L_7 - .L_6)
	.align		4
.L_6:
        /*0028*/ 	.word	index@(_Z7reduce2PiS_)
        /*002c*/ 	.word	0x00000000


	//----- nvinfo : EIATTR_MIN_STACK_SIZE
	.align		4
.L_7:
        /*0030*/ 	.byte	0x04, 0x12
        /*0032*/ 	.short	(.L_9 - .L_8)
	.align		4
.L_8:
        /*0034*/ 	.word	index@(_Z7reduce2PiS_)
        /*0038*/ 	.word	0x00000000


	//----- nvinfo : EIATTR_MIN_STACK_SIZE
	.align		4
.L_9:
        /*003c*/ 	.byte	0x04, 0x12
        /*003e*/ 	.short	(.L_11 - .L_10)
	.align		4
.L_10:
        /*0040*/ 	.word	index@(_Z7reduce1PiS_)
        /*0044*/ 	.word	0x00000000
.L_11:


//--------------------- .nv.compat                --------------------------
	.section	.nv.compat,"",@"SHT_CUDA_COMPAT_INFO"
	.align	4
        /*0000*/ 	.byte	0x02, 0x09, 0x00, 0x00, 0x02, 0x02, 0x01, 0x00, 0x02, 0x05, 0x05, 0x00, 0x03, 0x07, 0x01, 0x01
        /*0010*/ 	.byte	0x02, 0x03, 0x00, 0x00, 0x02, 0x06, 0x01, 0x00, 0x04, 0x0b, 0x08, 0x00, 0x09, 0x00, 0x00, 0x00
        /*0020*/ 	.byte	0x00, 0x00, 0x00, 0x00


//--------------------- .nv.info._Z7reduce2PiS_   --------------------------
	.section	.nv.info._Z7reduce2PiS_,"",@"SHT_CUDA_INFO"
	.sectionflags	@""
	.align	4


	//----- nvinfo : EIATTR_CUDA_API_VERSION
	.align		4
        /*0000*/ 	.byte	0x04, 0x37
        /*0002*/ 	.short	(.L_13 - .L_12)
.L_12:
        /*0004*/ 	.word	0x00000082


	//----- nvinfo : EIATTR_KPARAM_INFO
	.align		4
.L_13:
        /*0008*/ 	.byte	0x04, 0x17
        /*000a*/ 	.short	(.L_15 - .L_14)
.L_14:
        /*000c*/ 	.word	0x00000000
        /*0010*/ 	.short	0x0001
        /*0012*/ 	.short	0x0008
        /*0014*/ 	.byte	0x00, 0xf5, 0x21, 0x00


	//----- nvinfo : EIATTR_KPARAM_INFO
	.align		4
.L_15:
        /*0018*/ 	.byte	0x04, 0x17
        /*001a*/ 	.short	(.L_17 - .L_16)
.L_16:
        /*001c*/ 	.word	0x00000000
        /*0020*/ 	.short	0x0000
        /*0022*/ 	.short	0x0000
        /*0024*/ 	.byte	0x00, 0xf5, 0x21, 0x00


	//----- nvinfo : EIATTR_SPARSE_MMA_MASK
	.align		4
.L_17:
        /*0028*/ 	.byte	0x03, 0x50
        /*002a*/ 	.short	0x0000


	//----- nvinfo : EIATTR_MAXREG_COUNT
	.align		4
        /*002c*/ 	.byte	0x03, 0x1b
        /*002e*/ 	.short	0x00ff


	//----- nvinfo : EIATTR_NUM_BARRIERS
	.align		4
        /*0030*/ 	.byte	0x02, 0x4c
        /*0032*/ 	.byte	0x01
	.zero		1


	//----- nvinfo : EIATTR_MERCURY_ISA_VERSION
	.align		4
        /*0034*/ 	.byte	0x03, 0x5f
        /*0036*/ 	.short	0x0101


	//----- nvinfo : EIATTR_VRC_CTA_INIT_COUNT
	.align		4
        /*0038*/ 	.byte	0x02, 0x4a
	.zero		1
	.zero		1


	//----- nvinfo : EIATTR_EXIT_INSTR_OFFSETS
	.align		4
        /*003c*/ 	.byte	0x04, 0x1c
        /*003e*/ 	.short	(.L_19 - .L_18)


	//   ....[0]....
.L_18:
        /*0040*/ 	.word	0x000001f0


	//   ....[1]....
        /*0044*/ 	.word	0x00000280


	//----- nvinfo : EIATTR_CBANK_PARAM_SIZE
	.align		4
.L_19:
        /*0048*/ 	.byte	0x03, 0x19
        /*004a*/ 	.short	0x0010


	//----- nvinfo : EIATTR_PARAM_CBANK
	.align		4
        /*004c*/ 	.byte	0x04, 0x0a
        /*004e*/ 	.short	(.L_21 - .L_20)
	.align		4
.L_20:
        /*0050*/ 	.word	index@(.nv.constant0._Z7reduce2PiS_)
        /*0054*/ 	.short	0x0380
        /*0056*/ 	.short	0x0010


	//----- nvinfo : EIATTR_SW_WAR
	.align		4
.L_21:
        /*0058*/ 	.byte	0x04, 0x36
        /*005a*/ 	.short	(.L_23 - .L_22)
.L_22:
        /*005c*/ 	.word	0x00000008
.L_23:


//--------------------- .nv.info._Z7reduce1PiS_   --------------------------
	.section	.nv.info._Z7reduce1PiS_,"",@"SHT_CUDA_INFO"
	.sectionflags	@""
	.align	4


	//----- nvinfo : EIATTR_CUDA_API_VERSION
	.align		4
        /*0000*/ 	.byte	0x04, 0x37
        /*0002*/ 	.short	(.L_25 - .L_24)
.L_24:
        /*0004*/ 	.word	0x00000082


	//----- nvinfo : EIATTR_KPARAM_INFO
	.align		4
.L_25:
        /*0008*/ 	.byte	0x04, 0x17
        /*000a*/ 	.short	(.L_27 - .L_26)
.L_26:
        /*000c*/ 	.word	0x00000000
        /*0010*/ 	.short	0x0001
        /*0012*/ 	.short	0x0008
        /*0014*/ 	.byte	0x00, 0xf5, 0x21, 0x00


	//----- nvinfo : EIATTR_KPARAM_INFO
	.align		4
.L_27:
        /*0018*/ 	.byte	0x04, 0x17
        /*001a*/ 	.short	(.L_29 - .L_28)
.L_28:
        /*001c*/ 	.word	0x00000000
        /*0020*/ 	.short	0x0000
        /*0022*/ 	.short	0x0000
        /*0024*/ 	.byte	0x00, 0xf5, 0x21, 0x00


	//----- nvinfo : EIATTR_SPARSE_MMA_MASK
	.align		4
.L_29:
        /*0028*/ 	.byte	0x03, 0x50
        /*002a*/ 	.short	0x0000


	//----- nvinfo : EIATTR_MAXREG_COUNT
	.align		4
        /*002c*/ 	.byte	0x03, 0x1b
        /*002e*/ 	.short	0x00ff


	//----- nvinfo : EIATTR_NUM_BARRIERS
	.align		4
        /*0030*/ 	.byte	0x02, 0x4c
        /*0032*/ 	.byte	0x01
	.zero		1


	//----- nvinfo : EIATTR_MERCURY_ISA_VERSION
	.align		4
        /*0034*/ 	.byte	0x03, 0x5f
        /*0036*/ 	.short	0x0101


	//----- nvinfo : EIATTR_VRC_CTA_INIT_COUNT
	.align		4
        /*0038*/ 	.byte	0x02, 0x4a
	.zero		1
	.zero		1


	//----- nvinfo : EIATTR_EXIT_INSTR_OFFSETS
	.align		4
        /*003c*/ 	.byte	0x04, 0x1c
        /*003e*/ 	.short	(.L_31 - .L_30)


	//   ....[0]....
.L_30:
        /*0040*/ 	.word	0x000001d0


	//   ....[1]....
        /*0044*/ 	.word	0x00000260


	//----- nvinfo : EIATTR_CBANK_PARAM_SIZE
	.align		4
.L_31:
        /*0048*/ 	.byte	0x03, 0x19
        /*004a*/ 	.short	0x0010


	//----- nvinfo : EIATTR_PARAM_CBANK
	.align		4
        /*004c*/ 	.byte	0x04, 0x0a
        /*004e*/ 	.short	(.L_33 - .L_32)
	.align		4
.L_32:
        /*0050*/ 	.word	index@(.nv.constant0._Z7reduce1PiS_)
        /*0054*/ 	.short	0x0380
        /*0056*/ 	.short	0x0010


	//----- nvinfo : EIATTR_SW_WAR
	.align		4
.L_33:
        /*0058*/ 	.byte	0x04, 0x36
        /*005a*/ 	.short	(.L_35 - .L_34)
.L_34:
        /*005c*/ 	.word	0x00000008
.L_35:


//--------------------- .nv.callgraph             --------------------------
	.section	.nv.callgraph,"",@"SHT_CUDA_CALLGRAPH"
	.align	4
	.sectionentsize	8
	.align		4
        /*0000*/ 	.word	0x00000000
	.align		4
        /*0004*/ 	.word	0xffffffff
	.align		4
        /*0008*/ 	.word	0x00000000
	.align		4
        /*000c*/ 	.word	0xfffffffe
	.align		4
        /*0010*/ 	.word	0x00000000
	.align		4
        /*0014*/ 	.word	0xfffffffd
	.align		4
        /*0018*/ 	.word	0x00000000
	.align		4
        /*001c*/ 	.word	0xfffffffc


//--------------------- .text._Z7reduce2PiS_      --------------------------
	.section	.text._Z7reduce2PiS_,"ax",@progbits
	.align	128
        .global         _Z7reduce2PiS_
        .type           _Z7reduce2PiS_,@function
        .size           _Z7reduce2PiS_,(.L_x_6 - _Z7reduce2PiS_)
        .other          _Z7reduce2PiS_,@"STO_CUDA_ENTRY STV_DEFAULT"
_Z7reduce2PiS_:
.text._Z7reduce2PiS_:
[----:B------:R-:W-:Y:S01]  /*0000*/  LDC R1, c[0x0][0x37c] ;  /* 0x0000df00ff017b82 */ /* 0x000fe20000000800 */
[----:B------:R-:W0:Y:S07]  /*0010*/  S2R R7, SR_TID.X ;  /* 0x0000000000077919 */ /* 0x000e2e0000002100 */
[----:B------:R-:W0:Y:S01]  /*0020*/  LDC.64 R2, c[0x0][0x380] ;  /* 0x0000e000ff027b82 */ /* 0x000e220000000a00 */
[----:B------:R-:W1:Y:S01]  /*0030*/  LDCU.64 UR8, c[0x0][0x358] ;  /* 0x00006b00ff0877ac */ /* 0x000e620008000a00 */
[----:B0-----:R-:W-:-:S06]  /*0040*/  IMAD.WIDE.U32 R2, R7, 0x4, R2 ;  /* 0x0000000407027825 */ /* 0x001fcc00078e0002 */
[----:B-1----:R-:W2:Y:S01]  /*0050*/  LDG.E R2, desc[UR8][R2.64] ;  /* 0x0000000802027981 */ /* 0x002ea2000c1e1900 */
[----:B------:R-:W0:Y:S01]  /*0060*/  S2UR UR5, SR_CgaCtaId ;  /* 0x00000000000579c3 */ /* 0x000e220000008800 */
[----:B------:R-:W-:Y:S01]  /*0070*/  UMOV UR4, 0x400 ;  /* 0x0000040000047882 */ /* 0x000fe20000000000 */
[----:B------:R-:W1:Y:S01]  /*0080*/  LDCU UR7, c[0x0][0x360] ;  /* 0x00006c00ff0777ac */ /* 0x000e620008000800 */
[----:B------:R-:W-:Y:S01]  /*0090*/  ISETP.NE.AND P1, PT, R7, RZ, PT ;  /* 0x000000ff0700720c */ /* 0x000fe20003f25270 */
[----:B-1----:R-:W-:Y:S02]  /*00a0*/  UISETP.GE.U32.AND UP0, UPT, UR7, 0x2, UPT ;  /* 0x000000020700788c */ /* 0x002fe4000bf06070 */
[----:B0-----:R-:W-:-:S06]  /*00b0*/  ULEA UR4, UR5, UR4, 0x18 ;  /* 0x0000000405047291 */ /* 0x001fcc000f8ec0ff */
[----:B------:R-:W-:-:S05]  /*00c0*/  LEA R5, R7, UR4, 0x2 ;  /* 0x0000000407057c11 */ /* 0x000fca000f8e10ff */
[----:B--2---:R0:W-:Y:S01]  /*00d0*/  STS [R5], R2 ;  /* 0x0000000205007388 */ /* 0x0041e20000000800 */
[----:B------:R-:W-:Y:S06]  /*00e0*/  BAR.SYNC.DEFER_BLOCKING 0x0 ;  /* 0x0000000000007b1d */ /* 0x000fec0000010000 */
[----:B------:R-:W-:Y:S05]  /*00f0*/  BRA.U !UP0, `(.L_x_0) ;  /* 0x00000001083c7547 */ /* 0x000fea000b800000 */
[----:B------:R-:W-:-:S05]  /*0100*/  UMOV UR5, 0x1 ;  /* 0x0000000100057882 */ /* 0x000fca0000000000 */
.L_x_1:
[----:B------:R-:W-:-:S04]  /*0110*/  USHF.L.U32 UR6, UR5, 0x1, URZ ;  /* 0x0000000105067899 */ /* 0x000fc800080006ff */
[----:B------:R-:W-:Y:S02]  /*0120*/  UISETP.GE.U32.AND UP0, UPT, UR6, UR7, UPT ;  /* 0x000000070600728c */ /* 0x000fe4000bf06070 */
[----:B01----:R-:W-:-:S05]  /*0130*/  IMAD R2, R7, UR6, RZ ;  /* 0x0000000607027c24 */ /* 0x003fca000f8e02ff */
[----:B------:R-:W-:-:S13]  /*0140*/  ISETP.GE.U32.AND P0, PT, R2, UR7, PT ;  /* 0x0000000702007c0c */ /* 0x000fda000bf06070 */
[C---:B------:R-:W-:Y:S01]  /*0150*/  @!P0 VIADD R0, R2.reuse, UR5 ;  /* 0x0000000502008c36 */ /* 0x040fe20008000000 */
[----:B------:R-:W-:Y:S01]  /*0160*/  @!P0 LEA R2, R2, UR4, 0x2 ;  /* 0x0000000402028c11 */ /* 0x000fe2000f8e10ff */
[----:B------:R-:W-:-:S03]  /*0170*/  UMOV UR5, UR6 ;  /* 0x0000000600057c82 */ /* 0x000fc60008000000 */
[----:B------:R-:W-:Y:S01]  /*0180*/  @!P0 LEA R0, R0, UR4, 0x2 ;  /* 0x0000000400008c11 */ /* 0x000fe2000f8e10ff */
[----:B------:R-:W-:Y:S05]  /*0190*/  @!P0 LDS R3, [R2] ;  /* 0x0000000002038984 */ /* 0x000fea0000000800 */
[----:B------:R-:W0:Y:S02]  /*01a0*/  @!P0 LDS R0, [R0] ;  /* 0x0000000000008984 */ /* 0x000e240000000800 */
[----:B0-----:R-:W-:-:S05]  /*01b0*/  @!P0 IMAD.IADD R3, R0, 0x1, R3 ;  /* 0x0000000100038824 */ /* 0x001fca00078e0203 */
[----:B------:R1:W-:Y:S01]  /*01c0*/  @!P0 STS [R2], R3 ;  /* 0x0000000302008388 */ /* 0x0003e20000000800 */
[----:B------:R-:W-:Y:S06]  /*01d0*/  BAR.SYNC.DEFER_BLOCKING 0x0 ;  /* 0x0000000000007b1d */ /* 0x000fec0000010000 */
[----:B------:R-:W-:Y:S05]  /*01e0*/  BRA.U !UP0, `(.L_x_1) ;  /* 0xfffffffd08c87547 */ /* 0x000fea000b83ffff */
.L_x_0:
[----:B------:R-:W-:Y:S05]  /*01f0*/  @P1 EXIT ;  /* 0x000000000000194d */ /* 0x000fea0003800000 */
[----:B------:R-:W2:Y:S01]  /*0200*/  S2UR UR5, SR_CgaCtaId ;  /* 0x00000000000579c3 */ /* 0x000ea20000008800 */
[----:B------:R-:W-:Y:S01]  /*0210*/  UMOV UR4, 0x400 ;  /* 0x0000040000047882 */ /* 0x000fe20000000000 */
[----:B------:R-:W3:Y:S06]  /*0220*/  S2R R7, SR_CTAID.X ;  /* 0x0000000000077919 */ /* 0x000eec0000002500 */
[----:B01----:R-:W3:Y:S01]  /*0230*/  LDC.64 R2, c[0x0][0x388] ;  /* 0x0000e200ff027b82 */ /* 0x003ee20000000a00 */
[----:B--2---:R-:W-:-:S09]  /*0240*/  ULEA UR4, UR5, UR4, 0x18 ;  /* 0x0000000405047291 */ /* 0x004fd2000f8ec0ff */
[----:B------:R-:W0:Y:S01]  /*0250*/  LDS R5, [UR4] ;  /* 0x00000004ff057984 */ /* 0x000e220008000800 */
[----:B---3--:R-:W-:-:S05]  /*0260*/  IMAD.WIDE.U32 R2, R7, 0x4, R2 ;  /* 0x0000000407027825 */ /* 0x008fca00078e0002 */
[----:B0-----:R-:W-:Y:S01]  /*0270*/  STG.E desc[UR8][R2.64], R5 ;  /* 0x0000000502007986 */ /* 0x001fe2000c101908 */
[----:B------:R-:W-:Y:S05]  /*0280*/  EXIT ;  /* 0x000000000000794d */ /* 0x000fea0003800000 */
.L_x_2:
[----:B------:R-:W-:-:S00]  /*0290*/  BRA `(.L_x_2) ;  /* 0xfffffffc00fc7947 */ /* 0x000fc0000383ffff */
[----:B------:R-:W-:-:S00]  /*02a0*/  NOP ;  /* 0x0000000000007918 */ /* 0x000fc00000000000 */
        /* <DEDUP_REMOVED lines=13> */
.L_x_6:


//--------------------- .text._Z7reduce1PiS_      --------------------------
	.section	.text._Z7reduce1PiS_,"ax",@progbits
	.align	128
        .global         _Z7reduce1PiS_
        .type           _Z7reduce1PiS_,@function
        .size           _Z7reduce1PiS_,(.L_x_7 - _Z7reduce1PiS_)
        .other          _Z7reduce1PiS_,@"STO_CUDA_ENTRY STV_DEFAULT"
_Z7reduce1PiS_:
.text._Z7reduce1PiS_:
        /* <DEDUP_REMOVED lines=16> */
[----:B------:R-:W-:-:S07]  /*0100*/  IMAD.MOV.U32 R0, RZ, RZ, 0x1 ;  /* 0x00000001ff007424 */ /* 0x000fce00078e00ff */
.L_x_4:
[----:B------:R-:W-:-:S05]  /*0110*/  IMAD.SHL.U32 R6, R0, 0x2, RZ ;  /* 0x0000000200067824 */ /* 0x000fca00078e00ff */
[----:B0-----:R-:W-:-:S04]  /*0120*/  IADD3 R2, PT, PT, R6, -0x1, RZ ;  /* 0xffffffff06027810 */ /* 0x001fc80007ffe0ff */
[----:B------:R-:W-:-:S13]  /*0130*/  LOP3.LUT P1, RZ, R2, R7, RZ, 0xc0, !PT ;  /* 0x0000000702ff7212 */ /* 0x000fda000782c0ff */
[----:B------:R-:W-:Y:S01]  /*0140*/  @!P1 IMAD R2, R0, 0x4, R5 ;  /* 0x0000000400029824 */ /* 0x000fe200078e0205 */
[----:B------:R-:W-:Y:S01]  /*0150*/  @!P1 LDS R3, [R5] ;  /* 0x0000000005039984 */ /* 0x000fe20000000800 */
[----:B------:R-:W-:-:S04]  /*0160*/  IMAD.MOV.U32 R0, RZ, RZ, R6 ;  /* 0x000000ffff007224 */ /* 0x000fc800078e0006 */
[----:B------:R-:W0:Y:S02]  /*0170*/  @!P1 LDS R2, [R2] ;  /* 0x0000000002029984 */ /* 0x000e240000000800 */
[----:B0-----:R-:W-:-:S05]  /*0180*/  @!P1 IADD3 R4, PT, PT, R2, R3, RZ ;  /* 0x0000000302049210 */ /* 0x001fca0007ffe0ff */
[----:B------:R1:W-:Y:S01]  /*0190*/  @!P1 STS [R5], R4 ;  /* 0x0000000405009388 */ /* 0x0003e20000000800 */
[----:B------:R-:W-:Y:S01]  /*01a0*/  BAR.SYNC.DEFER_BLOCKING 0x0 ;  /* 0x0000000000007b1d */ /* 0x000fe20000010000 */
[----:B------:R-:W-:-:S13]  /*01b0*/  ISETP.GE.U32.AND P1, PT, R6, UR8, PT ;  /* 0x0000000806007c0c */ /* 0x000fda000bf26070 */
[----:B-1----:R-:W-:Y:S05]  /*01c0*/  @!P1 BRA `(.L_x_4) ;  /* 0xfffffffc00d09947 */ /* 0x002fea000383ffff */
.L_x_3:
[----:B------:R-:W-:Y:S05]  /*01d0*/  @P0 EXIT ;  /* 0x000000000000094d */ /* 0x000fea0003800000 */
[----:B------:R-:W1:Y:S01]  /*01e0*/  S2UR UR5, SR_CgaCtaId ;  /* 0x00000000000579c3 */ /* 0x000e620000008800 */
[----:B------:R-:W-:Y:S01]  /*01f0*/  UMOV UR4, 0x400 ;  /* 0x0000040000047882 */ /* 0x000fe20000000000 */
[----:B------:R-:W2:Y:S06]  /*0200*/  S2R R7, SR_CTAID.X ;  /* 0x0000000000077919 */ /* 0x000eac0000002500 */
[----:B0-----:R-:W2:Y:S01]  /*0210*/  LDC.64 R2, c[0x0][0x388] ;  /* 0x0000e200ff027b82 */ /* 0x001ea20000000a00 */
[----:B-1----:R-:W-:-:S09]  /*0220*/  ULEA UR4, UR5, UR4, 0x18 ;  /* 0x0000000405047291 */ /* 0x002fd2000f8ec0ff */
[----:B------:R-:W0:Y:S01]  /*0230*/  LDS R5, [UR4] ;  /* 0x00000004ff057984 */ /* 0x000e220008000800 */
[----:B--2---:R-:W-:-:S05]  /*0240*/  IMAD.WIDE.U32 R2, R7, 0x4, R2 ;  /* 0x0000000407027825 */ /* 0x004fca00078e0002 */
[----:B0-----:R-:W-:Y:S01]  /*0250*/  STG.E desc[UR6][R2.64], R5 ;  /* 0x0000000502007986 */ /* 0x001fe2000c101906 */
[----:B------:R-:W-:Y:S05]  /*0260*/  EXIT ;  /* 0x000000000000794d */ /* 0x000fea0003800000 */
.L_x_5:
        /* <DEDUP_REMOVED lines=9> */
.L_x_7:


//--------------------- .nv.shared._Z7reduce2PiS_ --------------------------
	.section	.nv.shared._Z7reduce2PiS_,"aw",@nobits
	.sectionflags	@""
	.align	16
	.zero		1024


//--------------------- .nv.shared.reserved.0     --------------------------
	.section	.nv.shared.reserved.0,"aw",@nobits
	.weak		__nv_reservedSMEM_offset_0_alias
	.size		__nv_reservedSMEM_offset_0_alias, 0, 64
	.other		__nv_reservedSMEM_offset_0_alias,@"STO_CUDA_RESERVED_SHARED STV_DEFAULT"
__nv_reservedSMEM_offset_0_alias:
	.zero		0
	.zero		64


//--------------------- .nv.shared._Z7reduce1PiS_ --------------------------
	.section	.nv.shared._Z7reduce1PiS_,"aw",@nobits
	.sectionflags	@""
	.align	16
	.zero		1024


//--------------------- .nv.constant0._Z7reduce2PiS_ --------------------------
	.section	.nv.constant0._Z7reduce2PiS_,"a",@progbits
	.sectionflags	@""
	.align	4
.nv.constant0._Z7reduce2PiS_:
	.zero		912


//--------------------- .nv.constant0._Z7reduce1PiS_ --------------------------
	.section	.nv.constant0._Z7reduce1PiS_,"a",@progbits
	.sectionflags	@""
	.align	4
.nv.constant0._Z7reduce1PiS_:
	.zero		912


//--------------------- SYMBOLS --------------------------

	.type		.nv.reservedSmem.offset0,@object
	.size		.nv.reservedSmem.offset0,0x4
	.type		.nv.reservedSmem.cap,@object
	.size		.nv.reservedSmem.cap,0x4
